//
// Generated by NVIDIA NVVM Compiler
//
// Compiler Build ID: CL-36424714
// Cuda compilation tools, release 13.0, V13.0.88
// Based on NVVM 20.0.0
//

.version 9.0
.target sm_100
.address_size 64

	// .globl	_Z4sortPiS_i

.visible .entry _Z4sortPiS_i(
	.param .u64 .ptr .align 1 _Z4sortPiS_i_param_0,
	.param .u64 .ptr .align 1 _Z4sortPiS_i_param_1,
	.param .u32 _Z4sortPiS_i_param_2
)
{
	.reg .pred 	%p<85>;
	.reg .b32 	%r<100>;
	.reg .b64 	%rd<23>;

	ld.param.u64 	%rd9, [_Z4sortPiS_i_param_0];
	ld.param.u64 	%rd7, [_Z4sortPiS_i_param_1];
	ld.param.u32 	%r25, [_Z4sortPiS_i_param_2];
	cvta.to.global.u64 	%rd1, %rd9;
	mov.u32 	%r26, %tid.x;
	mov.u32 	%r27, %ctaid.x;
	mov.u32 	%r28, %ntid.x;
	mad.lo.s32 	%r1, %r27, %r28, %r26;
	mul.wide.s32 	%rd10, %r1, 4;
	add.s64 	%rd11, %rd1, %rd10;
	ld.global.u32 	%r2, [%rd11];
	setp.lt.s32 	%p1, %r25, 1;
	mov.b64 	%rd22, 0;
	@%p1 bra 	$L__BB0_13;
	and.b32  	%r3, %r25, 7;
	setp.lt.u32 	%p2, %r25, 8;
	mov.b32 	%r94, 0;
	mov.u32 	%r99, %r94;
	@%p2 bra 	$L__BB0_4;
	and.b32  	%r94, %r25, 2147483640;
	add.s64 	%rd21, %rd1, 16;
	mov.b32 	%r88, 0;
	mov.u32 	%r99, %r88;
$L__BB0_3:
	.pragma "nounroll";
	ld.global.u32 	%r32, [%rd21+-16];
	setp.lt.s32 	%p3, %r32, %r2;
	setp.eq.s32 	%p4, %r32, %r2;
	setp.lt.s32 	%p5, %r88, %r1;
	and.pred  	%p6, %p5, %p4;
	or.pred  	%p7, %p3, %p6;
	selp.u32 	%r33, 1, 0, %p7;
	add.s32 	%r34, %r99, %r33;
	ld.global.u32 	%r35, [%rd21+-12];
	setp.lt.s32 	%p8, %r35, %r2;
	setp.eq.s32 	%p9, %r35, %r2;
	add.s32 	%r36, %r88, 1;
	setp.lt.s32 	%p10, %r36, %r1;
	and.pred  	%p11, %p10, %p9;
	or.pred  	%p12, %p8, %p11;
	selp.u32 	%r37, 1, 0, %p12;
	add.s32 	%r38, %r34, %r37;
	ld.global.u32 	%r39, [%rd21+-8];
	setp.lt.s32 	%p13, %r39, %r2;
	setp.eq.s32 	%p14, %r39, %r2;
	add.s32 	%r40, %r88, 2;
	setp.lt.s32 	%p15, %r40, %r1;
	and.pred  	%p16, %p15, %p14;
	or.pred  	%p17, %p13, %p16;
	selp.u32 	%r41, 1, 0, %p17;
	add.s32 	%r42, %r38, %r41;
	ld.global.u32 	%r43, [%rd21+-4];
	setp.lt.s32 	%p18, %r43, %r2;
	setp.eq.s32 	%p19, %r43, %r2;
	add.s32 	%r44, %r88, 3;
	setp.lt.s32 	%p20, %r44, %r1;
	and.pred  	%p21, %p20, %p19;
	or.pred  	%p22, %p18, %p21;
	selp.u32 	%r45, 1, 0, %p22;
	add.s32 	%r46, %r42, %r45;
	ld.global.u32 	%r47, [%rd21];
	setp.lt.s32 	%p23, %r47, %r2;
	setp.eq.s32 	%p24, %r47, %r2;
	add.s32 	%r48, %r88, 4;
	setp.lt.s32 	%p25, %r48, %r1;
	and.pred  	%p26, %p25, %p24;
	or.pred  	%p27, %p23, %p26;
	selp.u32 	%r49, 1, 0, %p27;
	add.s32 	%r50, %r46, %r49;
	ld.global.u32 	%r51, [%rd21+4];
	setp.lt.s32 	%p28, %r51, %r2;
	setp.eq.s32 	%p29, %r51, %r2;
	add.s32 	%r52, %r88, 5;
	setp.lt.s32 	%p30, %r52, %r1;
	and.pred  	%p31, %p30, %p29;
	or.pred  	%p32, %p28, %p31;
	selp.u32 	%r53, 1, 0, %p32;
	add.s32 	%r54, %r50, %r53;
	ld.global.u32 	%r55, [%rd21+8];
	setp.lt.s32 	%p33, %r55, %r2;
	setp.eq.s32 	%p34, %r55, %r2;
	add.s32 	%r56, %r88, 6;
	setp.lt.s32 	%p35, %r56, %r1;
	and.pred  	%p36, %p35, %p34;
	or.pred  	%p37, %p33, %p36;
	selp.u32 	%r57, 1, 0, %p37;
	add.s32 	%r58, %r54, %r57;
	ld.global.u32 	%r59, [%rd21+12];
	setp.lt.s32 	%p38, %r59, %r2;
	setp.eq.s32 	%p39, %r59, %r2;
	add.s32 	%r60, %r88, 7;
	setp.lt.s32 	%p40, %r60, %r1;
	and.pred  	%p41, %p40, %p39;
	or.pred  	%p42, %p38, %p41;
	selp.u32 	%r61, 1, 0, %p42;
	add.s32 	%r99, %r58, %r61;
	add.s64 	%rd21, %rd21, 32;
	add.s32 	%r88, %r88, 8;
	setp.ne.s32 	%p43, %r88, %r94;
	@%p43 bra 	$L__BB0_3;
$L__BB0_4:
	setp.eq.s32 	%p44, %r3, 0;
	@%p44 bra 	$L__BB0_12;
	and.b32  	%r12, %r25, 3;
	setp.lt.u32 	%p45, %r3, 4;
	@%p45 bra 	$L__BB0_7;
	mul.wide.u32 	%rd12, %r94, 4;
	add.s64 	%rd13, %rd1, %rd12;
	ld.global.u32 	%r63, [%rd13];
	setp.lt.s32 	%p46, %r63, %r2;
	setp.eq.s32 	%p47, %r63, %r2;
	setp.lt.s32 	%p48, %r94, %r1;
	and.pred  	%p49, %p48, %p47;
	or.pred  	%p50, %p46, %p49;
	selp.u32 	%r64, 1, 0, %p50;
	add.s32 	%r65, %r99, %r64;
	add.s32 	%r66, %r94, 1;
	ld.global.u32 	%r67, [%rd13+4];
	setp.lt.s32 	%p51, %r67, %r2;
	setp.eq.s32 	%p52, %r67, %r2;
	setp.lt.s32 	%p53, %r66, %r1;
	and.pred  	%p54, %p53, %p52;
	or.pred  	%p55, %p51, %p54;
	selp.u32 	%r68, 1, 0, %p55;
	add.s32 	%r69, %r65, %r68;
	add.s32 	%r70, %r94, 2;
	ld.global.u32 	%r71, [%rd13+8];
	setp.lt.s32 	%p56, %r71, %r2;
	setp.eq.s32 	%p57, %r71, %r2;
	setp.lt.s32 	%p58, %r70, %r1;
	and.pred  	%p59, %p58, %p57;
	or.pred  	%p60, %p56, %p59;
	selp.u32 	%r72, 1, 0, %p60;
	add.s32 	%r73, %r69, %r72;
	add.s32 	%r74, %r94, 3;
	ld.global.u32 	%r75, [%rd13+12];
	setp.lt.s32 	%p61, %r75, %r2;
	setp.eq.s32 	%p62, %r75, %r2;
	setp.lt.s32 	%p63, %r74, %r1;
	and.pred  	%p64, %p63, %p62;
	or.pred  	%p65, %p61, %p64;
	selp.u32 	%r76, 1, 0, %p65;
	add.s32 	%r99, %r73, %r76;
	add.s32 	%r94, %r94, 4;
$L__BB0_7:
	setp.eq.s32 	%p66, %r12, 0;
	@%p66 bra 	$L__BB0_12;
	setp.eq.s32 	%p67, %r12, 1;
	@%p67 bra 	$L__BB0_10;
	mul.wide.u32 	%rd14, %r94, 4;
	add.s64 	%rd15, %rd1, %rd14;
	ld.global.u32 	%r78, [%rd15];
	setp.lt.s32 	%p68, %r78, %r2;
	setp.eq.s32 	%p69, %r78, %r2;
	setp.lt.s32 	%p70, %r94, %r1;
	and.pred  	%p71, %p70, %p69;
	or.pred  	%p72, %p68, %p71;
	selp.u32 	%r79, 1, 0, %p72;
	add.s32 	%r80, %r99, %r79;
	add.s32 	%r81, %r94, 1;
	ld.global.u32 	%r82, [%rd15+4];
	setp.lt.s32 	%p73, %r82, %r2;
	setp.eq.s32 	%p74, %r82, %r2;
	setp.lt.s32 	%p75, %r81, %r1;
	and.pred  	%p76, %p75, %p74;
	or.pred  	%p77, %p73, %p76;
	selp.u32 	%r83, 1, 0, %p77;
	add.s32 	%r99, %r80, %r83;
	add.s32 	%r94, %r94, 2;
$L__BB0_10:
	and.b32  	%r84, %r25, 1;
	setp.eq.b32 	%p78, %r84, 1;
	not.pred 	%p79, %p78;
	@%p79 bra 	$L__BB0_12;
	mul.wide.u32 	%rd16, %r94, 4;
	add.s64 	%rd17, %rd1, %rd16;
	ld.global.u32 	%r85, [%rd17];
	setp.lt.s32 	%p80, %r85, %r2;
	setp.eq.s32 	%p81, %r85, %r2;
	setp.lt.s32 	%p82, %r94, %r1;
	and.pred  	%p83, %p82, %p81;
	or.pred  	%p84, %p80, %p83;
	selp.u32 	%r87, 1, 0, %p84;
	add.s32 	%r99, %r99, %r87;
$L__BB0_12:
	cvt.u64.u32 	%rd22, %r99;
$L__BB0_13:
	cvta.to.global.u64 	%rd18, %rd7;
	shl.b64 	%rd19, %rd22, 2;
	add.s64 	%rd20, %rd18, %rd19;
	st.global.u32 	[%rd20], %r2;
	ret;

}


// ===== COMPILED SASS (sm_100) =====

	.target	sm_100

	.elftype	@"ET_EXEC"


//--------------------- .note.nv.tkinfo           --------------------------
	.section	.note.nv.tkinfo,"",@"SHT_NOTE"
	.sectionflags	@"SHF_NOTE_NV_TKINFO"
	.tkinfo
        /*0018*/ 	.word	0x00000002
        /*0030*/ 	.string	""
        /*0030*/ 	.string	"ptxas"
        /*0030*/ 	.string	"Cuda compilation tools, release 13.0, V13.0.88"
        /*0030*/ 	.string	"Build cuda_13.0.r13.0/compiler.36424714_0"
        /*0030*/ 	.string	"-arch sm_100 -m 64 "



//--------------------- .note.nv.cuinfo           --------------------------
	.section	.note.nv.cuinfo,"",@"SHT_NOTE"
	.sectionflags	@"SHF_NOTE_NV_CUINFO"
        /*0018*/ 	.short	0x0002
        /*001a*/ 	.short	0x0064
        /*001c*/ 	.short	0x0082
	.zero		2


//--------------------- .nv.info                  --------------------------
	.section	.nv.info,"",@"SHT_CUDA_INFO"
	.align	4


	//----- nvinfo : EIATTR_REGCOUNT
	.align		4
        /*0000*/ 	.byte	0x04, 0x2f
        /*0002*/ 	.short	(.L_1 - .L_0)
	.align		4
.L_0:
        /*0004*/ 	.word	index@(_Z4sortPiS_i)
        /*0008*/ 	.word	0x0000001a


	//----- nvinfo : EIATTR_FRAME_SIZE
	.align		4
.L_1:
        /*000c*/ 	.byte	0x04, 0x11
        /*000e*/ 	.short	(.L_3 - .L_2)
	.align		4
.L_2:
        /*0010*/ 	.word	index@(_Z4sortPiS_i)
        /*0014*/ 	.word	0x00000000


	//----- nvinfo : EIATTR_MIN_STACK_SIZE
	.align		4
.L_3:
        /*0018*/ 	.byte	0x04, 0x12
        /*001a*/ 	.short	(.L_5 - .L_4)
	.align		4
.L_4:
        /*001c*/ 	.word	index@(_Z4sortPiS_i)
        /*0020*/ 	.word	0x00000000
.L_5:


//--------------------- .nv.compat                --------------------------
	.section	.nv.compat,"",@"SHT_CUDA_COMPAT_INFO"
	.align	4
        /*0000*/ 	.byte	0x02, 0x09, 0x00, 0x00, 0x02, 0x02, 0x01, 0x00, 0x02, 0x05, 0x05, 0x00, 0x03, 0x07, 0x01, 0x01
        /*0010*/ 	.byte	0x02, 0x03, 0x00, 0x00, 0x02, 0x06, 0x01, 0x00, 0x04, 0x0b, 0x08, 0x00, 0x09, 0x00, 0x00, 0x00
        /*0020*/ 	.byte	0x00, 0x00, 0x00, 0x00


//--------------------- .nv.info._Z4sortPiS_i     --------------------------
	.section	.nv.info._Z4sortPiS_i,"",@"SHT_CUDA_INFO"
	.sectionflags	@""
	.align	4


	//----- nvinfo : EIATTR_CUDA_API_VERSION
	.align		4
        /*0000*/ 	.byte	0x04, 0x37
        /*0002*/ 	.short	(.L_7 - .L_6)
.L_6:
        /*0004*/ 	.word	0x00000082


	//----- nvinfo : EIATTR_KPARAM_INFO
	.align		4
.L_7:
        /*0008*/ 	.byte	0x04, 0x17
        /*000a*/ 	.short	(.L_9 - .L_8)
.L_8:
        /*000c*/ 	.word	0x00000000
        /*0010*/ 	.short	0x0002
        /*0012*/ 	.short	0x0010
        /*0014*/ 	.byte	0x00, 0xf0, 0x11, 0x00


	//----- nvinfo : EIATTR_KPARAM_INFO
	.align		4
.L_9:
        /*0018*/ 	.byte	0x04, 0x17
        /*001a*/ 	.short	(.L_11 - .L_10)
.L_10:
        /*001c*/ 	.word	0x00000000
        /*0020*/ 	.short	0x0001
        /*0022*/ 	.short	0x0008
        /*0024*/ 	.byte	0x00, 0xf5, 0x21, 0x00


	//----- nvinfo : EIATTR_KPARAM_INFO
	.align		4
.L_11:
        /*0028*/ 	.byte	0x04, 0x17
        /*002a*/ 	.short	(.L_13 - .L_12)
.L_12:
        /*002c*/ 	.word	0x00000000
        /*0030*/ 	.short	0x0000
        /*0032*/ 	.short	0x0000
        /*0034*/ 	.byte	0x00, 0xf5, 0x21, 0x00


	//----- nvinfo : EIATTR_SPARSE_MMA_MASK
	.align		4
.L_13:
        /*0038*/ 	.byte	0x03, 0x50
        /*003a*/ 	.short	0x0000


	//----- nvinfo : EIATTR_MAXREG_COUNT
	.align		4
        /*003c*/ 	.byte	0x03, 0x1b
        /*003e*/ 	.short	0x00ff


	//----- nvinfo : EIATTR_MERCURY_ISA_VERSION
	.align		4
        /*0040*/ 	.byte	0x03, 0x5f
        /*0042*/ 	.short	0x0101


	//----- nvinfo : EIATTR_VRC_CTA_INIT_COUNT
	.align		4
        /*0044*/ 	.byte	0x02, 0x4a
	.zero		1
	.zero		1


	//----- nvinfo : EIATTR_EXIT_INSTR_OFFSETS
	.align		4
        /*0048*/ 	.byte	0x04, 0x1c
        /*004a*/ 	.short	(.L_15 - .L_14)


	//   ....[0]....
.L_14:
        /*004c*/ 	.word	0x00000a00


	//----- nvinfo : EIATTR_CBANK_PARAM_SIZE
	.align		4
.L_15:
        /*0050*/ 	.byte	0x03, 0x19
        /*0052*/ 	.short	0x0014


	//----- nvinfo : EIATTR_PARAM_CBANK
	.align		4
        /*0054*/ 	.byte	0x04, 0x0a
        /*0056*/ 	.short	(.L_17 - .L_16)
	.align		4
.L_16:
        /*0058*/ 	.word	index@(.nv.constant0._Z4sortPiS_i)
        /*005c*/ 	.short	0x0380
        /*005e*/ 	.short	0x0014


	//----- nvinfo : EIATTR_SW_WAR
	.align		4
.L_17:
        /*0060*/ 	.byte	0x04, 0x36
        /*0062*/ 	.short	(.L_19 - .L_18)
.L_18:
        /*0064*/ 	.word	0x00000008
.L_19:


//--------------------- .nv.callgraph             --------------------------
	.section	.nv.callgraph,"",@"SHT_CUDA_CALLGRAPH"
	.align	4
	.sectionentsize	8
	.align		4
        /*0000*/ 	.word	0x00000000
	.align		4
        /*0004*/ 	.word	0xffffffff
	.align		4
        /*0008*/ 	.word	0x00000000
	.align		4
        /*000c*/ 	.word	0xfffffffe
	.align		4
        /*0010*/ 	.word	0x00000000
	.align		4
        /*0014*/ 	.word	0xfffffffd
	.align		4
        /*0018*/ 	.word	0x00000000
	.align		4
        /*001c*/ 	.word	0xfffffffc


//--------------------- .text._Z4sortPiS_i        --------------------------
	.section	.text._Z4sortPiS_i,"ax",@progbits
	.align	128
        .global         _Z4sortPiS_i
        .type           _Z4sortPiS_i,@function
        .size           _Z4sortPiS_i,(.L_x_6 - _Z4sortPiS_i)
        .other          _Z4sortPiS_i,@"STO_CUDA_ENTRY STV_DEFAULT"
_Z4sortPiS_i:
.text._Z4sortPiS_i:
[----:B------:R-:W-:Y:S01]  /*0000*/  LDC R1, c[0x0][0x37c] ;  /* 0x0000df00ff017b82 */ /* 0x000fe20000000800 */
[----:B------:R-:W0:Y:S07]  /*0010*/  S2R R7, SR_TID.X ;  /* 0x0000000000077919 */ /* 0x000e2e0000002100 */
[----:B------:R-:W1:Y:S01]  /*0020*/  LDC R6, c[0x0][0x390] ;  /* 0x0000e400ff067b82 */ /* 0x000e620000000800 */
[----:B------:R-:W2:Y:S07]  /*0030*/  LDCU.64 UR6, c[0x0][0x358] ;  /* 0x00006b00ff0677ac */ /* 0x000eae0008000a00 */
[----:B------:R-:W0:Y:S08]  /*0040*/  S2UR UR4, SR_CTAID.X ;  /* 0x00000000000479c3 */ /* 0x000e300000002500 */
[----:B------:R-:W0:Y:S08]  /*0050*/  LDC R0, c[0x0][0x360] ;  /* 0x0000d800ff007b82 */ /* 0x000e300000000800 */
[----:B------:R-:W3:Y:S01]  /*0060*/  LDC.64 R2, c[0x0][0x380] ;  /* 0x0000e000ff027b82 */ /* 0x000ee20000000a00 */
[----:B-1----:R-:W-:-:S02]  /*0070*/  ISETP.GE.AND P0, PT, R6, 0x1, PT ;  /* 0x000000010600780c */ /* 0x002fc40003f06270 */
[----:B------:R-:W-:Y:S01]  /*0080*/  CS2R R10, SRZ ;  /* 0x00000000000a7805 */ /* 0x000fe2000001ff00 */
[----:B0-----:R-:W-:-:S04]  /*0090*/  IMAD R7, R0, UR4, R7 ;  /* 0x0000000400077c24 */ /* 0x001fc8000f8e0207 */
[----:B---3--:R-:W-:-:S05]  /*00a0*/  IMAD.WIDE R4, R7, 0x4, R2 ;  /* 0x0000000407047825 */ /* 0x008fca00078e0202 */
[----:B--2---:R0:W5:Y:S01]  /*00b0*/  LDG.E R0, desc[UR6][R4.64] ;  /* 0x0000000604007981 */ /* 0x004162000c1e1900 */
[----:B------:R-:W-:Y:S05]  /*00c0*/  @!P0 BRA `(.L_x_0) ;  /* 0x00000008003c8947 */ /* 0x000fea0003800000 */
[C---:B------:R-:W-:Y:S01]  /*00d0*/  ISETP.GE.U32.AND P0, PT, R6.reuse, 0x8, PT ;  /* 0x000000080600780c */ /* 0x040fe20003f06070 */
[----:B------:R-:W-:Y:S01]  /*00e0*/  IMAD.MOV.U32 R8, RZ, RZ, RZ ;  /* 0x000000ffff087224 */ /* 0x000fe200078e00ff */
[----:B------:R-:W-:Y:S01]  /*00f0*/  LOP3.LUT R12, R6, 0x7, RZ, 0xc0, !PT ;  /* 0x00000007060c7812 */ /* 0x000fe200078ec0ff */
[----:B------:R-:W-:-:S03]  /*0100*/  IMAD.MOV.U32 R10, RZ, RZ, RZ ;  /* 0x000000ffff0a7224 */ /* 0x000fc600078e00ff */
[----:B------:R-:W-:-:S07]  /*0110*/  ISETP.NE.AND P2, PT, R12, RZ, PT ;  /* 0x000000ff0c00720c */ /* 0x000fce0003f45270 */
[----:B------:R-:W-:Y:S06]  /*0120*/  @!P0 BRA `(.L_x_1) ;  /* 0x0000000400108947 */ /* 0x000fec0003800000 */
[----:B------:R-:W1:Y:S01]  /*0130*/  LDCU.64 UR4, c[0x0][0x380] ;  /* 0x00007000ff0477ac */ /* 0x000e620008000a00 */
[----:B------:R-:W-:Y:S01]  /*0140*/  LOP3.LUT R8, R6, 0x7ffffff8, RZ, 0xc0, !PT ;  /* 0x7ffffff806087812 */ /* 0x000fe200078ec0ff */
[----:B------:R-:W-:Y:S01]  /*0150*/  IMAD.MOV.U32 R10, RZ, RZ, RZ ;  /* 0x000000ffff0a7224 */ /* 0x000fe200078e00ff */
[----:B-1----:R-:W-:-:S04]  /*0160*/  UIADD3 UR4, UP0, UPT, UR4, 0x10, URZ ;  /* 0x0000001004047890 */ /* 0x002fc8000ff1e0ff */
[----:B------:R-:W-:Y:S02]  /*0170*/  UIADD3.X UR5, UPT, UPT, URZ, UR5, URZ, UP0, !UPT ;  /* 0x00000005ff057290 */ /* 0x000fe400087fe4ff */
[----:B0-----:R-:W-:Y:S01]  /*0180*/  IMAD.U32 R4, RZ, RZ, UR4 ;  /* 0x00000004ff047e24 */ /* 0x001fe2000f8e00ff */
[----:B------:R-:W-:-:S03]  /*0190*/  UMOV UR4, URZ ;  /* 0x000000ff00047c82 */ /* 0x000fc60008000000 */
[----:B------:R-:W-:-:S07]  /*01a0*/  IMAD.U32 R5, RZ, RZ, UR5 ;  /* 0x00000005ff057e24 */ /* 0x000fce000f8e00ff */
.L_x_2:
[----:B------:R-:W2:Y:S04]  /*01b0*/  LDG.E R9, desc[UR6][R4.64+-0x10] ;  /* 0xfffff00604097981 */ /* 0x000ea8000c1e1900 */
[----:B------:R-:W3:Y:S04]  /*01c0*/  LDG.E R11, desc[UR6][R4.64+-0xc] ;  /* 0xfffff406040b7981 */ /* 0x000ee8000c1e1900 */
[----:B------:R-:W4:Y:S04]  /*01d0*/  LDG.E R13, desc[UR6][R4.64+-0x8] ;  /* 0xfffff806040d7981 */ /* 0x000f28000c1e1900 */
[----:B------:R-:W4:Y:S04]  /*01e0*/  LDG.E R15, desc[UR6][R4.64+-0x4] ;  /* 0xfffffc06040f7981 */ /* 0x000f28000c1e1900 */
[----:B------:R-:W4:Y:S04]  /*01f0*/  LDG.E R17, desc[UR6][R4.64] ;  /* 0x0000000604117981 */ /* 0x000f28000c1e1900 */
[----:B------:R-:W4:Y:S04]  /*0200*/  LDG.E R19, desc[UR6][R4.64+0x4] ;  /* 0x0000040604137981 */ /* 0x000f28000c1e1900 */
[----:B------:R-:W4:Y:S04]  /*0210*/  LDG.E R21, desc[UR6][R4.64+0x8] ;  /* 0x0000080604157981 */ /* 0x000f28000c1e1900 */
[----:B------:R-:W4:Y:S01]  /*0220*/  LDG.E R23, desc[UR6][R4.64+0xc] ;  /* 0x00000c0604177981 */ /* 0x000f22000c1e1900 */
[----:B------:R-:W-:Y:S01]  /*0230*/  UIADD3 UR5, UPT, UPT, UR4, 0x1, URZ ;  /* 0x0000000104057890 */ /* 0x000fe2000fffe0ff */
[----:B--2--5:R-:W-:-:S04]  /*0240*/  ISETP.NE.AND P1, PT, R9, R0, PT ;  /* 0x000000000900720c */ /* 0x024fc80003f25270 */
[----:B------:R-:W-:Y:S02]  /*0250*/  ISETP.GT.AND P1, PT, R7, UR4, !P1 ;  /* 0x0000000407007c0c */ /* 0x000fe4000cf24270 */
[-C--:B---3--:R-:W-:Y:S02]  /*0260*/  ISETP.NE.AND P0, PT, R11, R0.reuse, PT ;  /* 0x000000000b00720c */ /* 0x088fe40003f05270 */
[-C--:B------:R-:W-:Y:S01]  /*0270*/  ISETP.LT.OR P1, PT, R9, R0.reuse, P1 ;  /* 0x000000000900720c */ /* 0x080fe20000f21670 */
[----:B------:R-:W-:Y:S01]  /*0280*/  VIADD R9, R10, 0x1 ;  /* 0x000000010a097836 */ /* 0x000fe20000000000 */
[----:B------:R-:W-:Y:S01]  /*0290*/  ISETP.GT.AND P0, PT, R7, UR5, !P0 ;  /* 0x0000000507007c0c */ /* 0x000fe2000c704270 */
[----:B------:R-:W-:Y:S01]  /*02a0*/  UIADD3 UR5, UPT, UPT, UR4, 0x2, URZ ;  /* 0x0000000204057890 */ /* 0x000fe2000fffe0ff */
[-C--:B----4-:R-:W-:Y:S02]  /*02b0*/  ISETP.NE.AND P3, PT, R13, R0.reuse, PT ;  /* 0x000000000d00720c */ /* 0x090fe40003f65270 */
[----:B------:R-:W-:-:S07]  /*02c0*/  ISETP.LT.OR P0, PT, R11, R0, P0 ;  /* 0x000000000b00720c */ /* 0x000fce0000701670 */
[----:B------:R-:W-:Y:S01]  /*02d0*/  @!P1 IMAD.MOV R9, RZ, RZ, R10 ;  /* 0x000000ffff099224 */ /* 0x000fe200078e020a */
[----:B------:R-:W-:Y:S01]  /*02e0*/  ISETP.GT.AND P1, PT, R7, UR5, !P3 ;  /* 0x0000000507007c0c */ /* 0x000fe2000df24270 */
[----:B------:R-:W-:Y:S01]  /*02f0*/  UIADD3 UR5, UPT, UPT, UR4, 0x3, URZ ;  /* 0x0000000304057890 */ /* 0x000fe2000fffe0ff */
[-C--:B------:R-:W-:Y:S01]  /*0300*/  ISETP.NE.AND P3, PT, R15, R0.reuse, PT ;  /* 0x000000000f00720c */ /* 0x080fe20003f65270 */
[----:B------:R-:W-:Y:S01]  /*0310*/  VIADD R10, R9, 0x1 ;  /* 0x00000001090a7836 */ /* 0x000fe20000000000 */
[----:B------:R-:W-:Y:S01]  /*0320*/  ISETP.LT.OR P1, PT, R13, R0, P1 ;  /* 0x000000000d00720c */ /* 0x000fe20000f21670 */
[----:B------:R-:W-:Y:S02]  /*0330*/  @!P0 IMAD.MOV R10, RZ, RZ, R9 ;  /* 0x000000ffff0a8224 */ /* 0x000fe400078e0209 */
[----:B------:R-:W-:Y:S01]  /*0340*/  ISETP.GT.AND P3, PT, R7, UR5, !P3 ;  /* 0x0000000507007c0c */ /* 0x000fe2000df64270 */
[----:B------:R-:W-:Y:S01]  /*0350*/  UIADD3 UR5, UPT, UPT, UR4, 0x4, URZ ;  /* 0x0000000404057890 */ /* 0x000fe2000fffe0ff */
[----:B------:R-:W-:-:S02]  /*0360*/  VIADD R9, R10, 0x1 ;  /* 0x000000010a097836 */ /* 0x000fc40000000000 */
[-C--:B------:R-:W-:Y:S02]  /*0370*/  ISETP.LT.OR P0, PT, R15, R0.reuse, P3 ;  /* 0x000000000f00720c */ /* 0x080fe40001f01670 */
[----:B------:R-:W-:-:S04]  /*0380*/  ISETP.NE.AND P3, PT, R17, R0, PT ;  /* 0x000000001100720c */ /* 0x000fc80003f65270 */
[----:B------:R-:W-:Y:S01]  /*0390*/  @!P1 IMAD.MOV R9, RZ, RZ, R10 ;  /* 0x000000ffff099224 */ /* 0x000fe200078e020a */
[----:B------:R-:W-:Y:S01]  /*03a0*/  ISETP.GT.AND P1, PT, R7, UR5, !P3 ;  /* 0x0000000507007c0c */ /* 0x000fe2000df24270 */
[----:B------:R-:W-:Y:S01]  /*03b0*/  UIADD3 UR5, UPT, UPT, UR4, 0x5, URZ ;  /* 0x0000000504057890 */ /* 0x000fe2000fffe0ff */
[-C--:B------:R-:W-:Y:S01]  /*03c0*/  ISETP.NE.AND P3, PT, R19, R0.reuse, PT ;  /* 0x000000001300720c */ /* 0x080fe20003f65270 */
[----:B------:R-:W-:Y:S01]  /*03d0*/  VIADD R10, R9, 0x1 ;  /* 0x00000001090a7836 */ /* 0x000fe20000000000 */
[-C--:B------:R-:W-:Y:S02]  /*03e0*/  ISETP.LT.OR P1, PT, R17, R0.reuse, P1 ;  /* 0x000000001100720c */ /* 0x080fe40000f21670 */
[----:B------:R-:W-:Y:S01]  /*03f0*/  @!P0 IMAD.MOV R10, RZ, RZ, R9 ;  /* 0x000000ffff0a8224 */ /* 0x000fe200078e0209 */
[----:B------:R-:W-:Y:S01]  /*0400*/  ISETP.GT.AND P3, PT, R7, UR5, !P3 ;  /* 0x0000000507007c0c */ /* 0x000fe2000df64270 */
[----:B------:R-:W-:Y:S02]  /*0410*/  UIADD3 UR5, UPT, UPT, UR4, 0x6, URZ ;  /* 0x0000000604057890 */ /* 0x000fe4000fffe0ff */
[----:B------:R-:W-:Y:S01]  /*0420*/  VIADD R9, R10, 0x1 ;  /* 0x000000010a097836 */ /* 0x000fe20000000000 */
[----:B------:R-:W-:-:S02]  /*0430*/  ISETP.LT.OR P0, PT, R19, R0, P3 ;  /* 0x000000001300720c */ /* 0x000fc40001f01670 */
[----:B------:R-:W-:-:S04]  /*0440*/  ISETP.NE.AND P3, PT, R21, R0, PT ;  /* 0x000000001500720c */ /* 0x000fc80003f65270 */
[----:B------:R-:W-:Y:S01]  /*0450*/  @!P1 IMAD.MOV R9, RZ, RZ, R10 ;  /* 0x000000ffff099224 */ /* 0x000fe200078e020a */
[----:B------:R-:W-:Y:S01]  /*0460*/  ISETP.GT.AND P1, PT, R7, UR5, !P3 ;  /* 0x0000000507007c0c */ /* 0x000fe2000df24270 */
[----:B------:R-:W-:Y:S01]  /*0470*/  UIADD3 UR5, UPT, UPT, UR4, 0x7, URZ ;  /* 0x0000000704057890 */ /* 0x000fe2000fffe0ff */
[-C--:B------:R-:W-:Y:S01]  /*0480*/  ISETP.NE.AND P3, PT, R23, R0.reuse, PT ;  /* 0x000000001700720c */ /* 0x080fe20003f65270 */
[----:B------:R-:W-:Y:S01]  /*0490*/  UIADD3 UR4, UPT, UPT, UR4, 0x8, URZ ;  /* 0x0000000804047890 */ /* 0x000fe2000fffe0ff */
[----:B------:R-:W-:Y:S01]  /*04a0*/  ISETP.LT.OR P1, PT, R21, R0, P1 ;  /* 0x000000001500720c */ /* 0x000fe20000f21670 */
[----:B------:R-:W-:Y:S02]  /*04b0*/  VIADD R10, R9, 0x1 ;  /* 0x00000001090a7836 */ /* 0x000fe40000000000 */
[----:B------:R-:W-:Y:S01]  /*04c0*/  ISETP.GT.AND P3, PT, R7, UR5, !P3 ;  /* 0x0000000507007c0c */ /* 0x000fe2000df64270 */
[----:B------:R-:W-:Y:S01]  /*04d0*/  @!P0 IMAD.MOV R10, RZ, RZ, R9 ;  /* 0x000000ffff0a8224 */ /* 0x000fe200078e0209 */
[----:B------:R-:W-:-:S02]  /*04e0*/  ISETP.NE.AND P0, PT, R8, UR4, PT ;  /* 0x0000000408007c0c */ /* 0x000fc4000bf05270 */
[----:B------:R-:W-:Y:S01]  /*04f0*/  ISETP.LT.OR P3, PT, R23, R0, P3 ;  /* 0x000000001700720c */ /* 0x000fe20001f61670 */
[----:B------:R-:W-:-:S05]  /*0500*/  VIADD R9, R10, 0x1 ;  /* 0x000000010a097836 */ /* 0x000fca0000000000 */
[----:B------:R-:W-:Y:S01]  /*0510*/  @!P1 IMAD.MOV R9, RZ, RZ, R10 ;  /* 0x000000ffff099224 */ /* 0x000fe200078e020a */
[----:B------:R-:W-:-:S03]  /*0520*/  IADD3 R4, P1, PT, R4, 0x20, RZ ;  /* 0x0000002004047810 */ /* 0x000fc60007f3e0ff */
[----:B------:R-:W-:Y:S02]  /*0530*/  VIADD R10, R9, 0x1 ;  /* 0x00000001090a7836 */ /* 0x000fe40000000000 */
[----:B------:R-:W-:Y:S02]  /*0540*/  IMAD.X R5, RZ, RZ, R5, P1 ;  /* 0x000000ffff057224 */ /* 0x000fe400008e0605 */
[----:B------:R-:W-:Y:S01]  /*0550*/  @!P3 IMAD.MOV R10, RZ, RZ, R9 ;  /* 0x000000ffff0ab224 */ /* 0x000fe200078e0209 */
[----:B------:R-:W-:Y:S06]  /*0560*/  @P0 BRA `(.L_x_2) ;  /* 0xfffffffc00100947 */ /* 0x000fec000383ffff */
.L_x_1:
[----:B------:R-:W-:Y:S05]  /*0570*/  @!P2 BRA `(.L_x_3) ;  /* 0x00000004000ca947 */ /* 0x000fea0003800000 */
[----:B------:R-:W-:Y:S02]  /*0580*/  ISETP.GE.U32.AND P0, PT, R12, 0x4, PT ;  /* 0x000000040c00780c */ /* 0x000fe40003f06070 */
[----:B------:R-:W-:-:S04]  /*0590*/  LOP3.LUT R14, R6, 0x3, RZ, 0xc0, !PT ;  /* 0x00000003060e7812 */ /* 0x000fc800078ec0ff */
[----:B------:R-:W-:-:S07]  /*05a0*/  ISETP.NE.AND P2, PT, R14, RZ, PT ;  /* 0x000000ff0e00720c */ /* 0x000fce0003f45270 */
[----:B------:R-:W-:Y:S06]  /*05b0*/  @!P0 BRA `(.L_x_4) ;  /* 0x0000000000748947 */ /* 0x000fec0003800000 */
[----:B0-----:R-:W-:-:S05]  /*05c0*/  IMAD.WIDE.U32 R4, R8, 0x4, R2 ;  /* 0x0000000408047825 */ /* 0x001fca00078e0002 */
[----:B------:R-:W2:Y:S04]  /*05d0*/  LDG.E R9, desc[UR6][R4.64] ;  /* 0x0000000604097981 */ /* 0x000ea8000c1e1900 */
[----:B------:R-:W3:Y:S04]  /*05e0*/  LDG.E R11, desc[UR6][R4.64+0x4] ;  /* 0x00000406040b7981 */ /* 0x000ee8000c1e1900 */
[----:B------:R-:W4:Y:S04]  /*05f0*/  LDG.E R13, desc[UR6][R4.64+0x8] ;  /* 0x00000806040d7981 */ /* 0x000f28000c1e1900 */
[----:B------:R0:W4:Y:S01]  /*0600*/  LDG.E R15, desc[UR6][R4.64+0xc] ;  /* 0x00000c06040f7981 */ /* 0x000122000c1e1900 */
[----:B------:R-:W-:-:S02]  /*0610*/  VIADD R12, R8, 0x1 ;  /* 0x00000001080c7836 */ /* 0x000fc40000000000 */
[----:B0-----:R-:W-:Y:S01]  /*0620*/  VIADD R4, R8, 0x3 ;  /* 0x0000000308047836 */ /* 0x001fe20000000000 */
[----:B--2--5:R-:W-:-:S04]  /*0630*/  ISETP.NE.AND P1, PT, R9, R0, PT ;  /* 0x000000000900720c */ /* 0x024fc80003f25270 */
[-C--:B------:R-:W-:Y:S02]  /*0640*/  ISETP.LT.AND P1, PT, R8, R7.reuse, !P1 ;  /* 0x000000070800720c */ /* 0x080fe40004f21270 */
[-C--:B---3--:R-:W-:Y:S02]  /*0650*/  ISETP.NE.AND P0, PT, R11, R0.reuse, PT ;  /* 0x000000000b00720c */ /* 0x088fe40003f05270 */
[-C--:B------:R-:W-:Y:S01]  /*0660*/  ISETP.LT.OR P1, PT, R9, R0.reuse, P1 ;  /* 0x000000000900720c */ /* 0x080fe20000f21670 */
[----:B------:R-:W-:Y:S01]  /*0670*/  VIADD R9, R10, 0x1 ;  /* 0x000000010a097836 */ /* 0x000fe20000000000 */
[----:B------:R-:W-:Y:S01]  /*0680*/  ISETP.LT.AND P0, PT, R12, R7, !P0 ;  /* 0x000000070c00720c */ /* 0x000fe20004701270 */
[C---:B------:R-:W-:Y:S01]  /*0690*/  VIADD R12, R8.reuse, 0x2 ;  /* 0x00000002080c7836 */ /* 0x040fe20000000000 */
[-C--:B----4-:R-:W-:Y:S01]  /*06a0*/  ISETP.NE.AND P3, PT, R13, R0.reuse, PT ;  /* 0x000000000d00720c */ /* 0x090fe20003f65270 */
[----:B------:R-:W-:Y:S01]  /*06b0*/  VIADD R8, R8, 0x4 ;  /* 0x0000000408087836 */ /* 0x000fe20000000000 */
[----:B------:R-:W-:-:S02]  /*06c0*/  ISETP.LT.OR P0, PT, R11, R0, P0 ;  /* 0x000000000b00720c */ /* 0x000fc40000701670 */
[----:B------:R-:W-:-:S05]  /*06d0*/  ISETP.LT.AND P3, PT, R12, R7, !P3 ;  /* 0x000000070c00720c */ /* 0x000fca0005f61270 */
[----:B------:R-:W-:Y:S01]  /*06e0*/  @!P1 IMAD.MOV R9, RZ, RZ, R10 ;  /* 0x000000ffff099224 */ /* 0x000fe200078e020a */
[-C--:B------:R-:W-:Y:S02]  /*06f0*/  ISETP.LT.OR P1, PT, R13, R0.reuse, P3 ;  /* 0x000000000d00720c */ /* 0x080fe40001f21670 */
[----:B------:R-:W-:Y:S01]  /*0700*/  ISETP.NE.AND P3, PT, R15, R0, PT ;  /* 0x000000000f00720c */ /* 0x000fe20003f65270 */
[----:B------:R-:W-:Y:S02]  /*0710*/  VIADD R5, R9, 0x1 ;  /* 0x0000000109057836 */ /* 0x000fe40000000000 */
[----:B------:R-:W-:Y:S01]  /*0720*/  @!P0 IMAD.MOV R5, RZ, RZ, R9 ;  /* 0x000000ffff058224 */ /* 0x000fe200078e0209 */
[----:B------:R-:W-:-:S03]  /*0730*/  ISETP.LT.AND P3, PT, R4, R7, !P3 ;  /* 0x000000070400720c */ /* 0x000fc60005f61270 */
[----:B------:R-:W-:Y:S01]  /*0740*/  VIADD R4, R5, 0x1 ;  /* 0x0000000105047836 */ /* 0x000fe20000000000 */
[----:B------:R-:W-:-:S03]  /*0750*/  ISETP.LT.OR P3, PT, R15, R0, P3 ;  /* 0x000000000f00720c */ /* 0x000fc60001f61670 */
[----:B------:R-:W-:-:S04]  /*0760*/  @!P1 IMAD.MOV R4, RZ, RZ, R5 ;  /* 0x000000ffff049224 */ /* 0x000fc800078e0205 */
[----:B------:R-:W-:-:S06]  /*0770*/  VIADD R10, R4, 0x1 ;  /* 0x00000001040a7836 */ /* 0x000fcc0000000000 */
[----:B------:R-:W-:-:S07]  /*0780*/  @!P3 IMAD.MOV R10, RZ, RZ, R4 ;  /* 0x000000ffff0ab224 */ /* 0x000fce00078e0204 */
.L_x_4:
[----:B------:R-:W-:Y:S05]  /*0790*/  @!P2 BRA `(.L_x_3) ;  /* 0x000000000084a947 */ /* 0x000fea0003800000 */
[----:B------:R-:W-:-:S13]  /*07a0*/  ISETP.NE.AND P3, PT, R14, 0x1, PT ;  /* 0x000000010e00780c */ /* 0x000fda0003f65270 */
[----:B0-----:R-:W-:-:S05]  /*07b0*/  @P3 IMAD.WIDE.U32 R4, R8, 0x4, R2 ;  /* 0x0000000408043825 */ /* 0x001fca00078e0002 */
[----:B------:R-:W2:Y:S01]  /*07c0*/  @P3 LDG.E R9, desc[UR6][R4.64] ;  /* 0x0000000604093981 */ /* 0x000ea2000c1e1900 */
[----:B------:R-:W-:-:S03]  /*07d0*/  LOP3.LUT R6, R6, 0x1, RZ, 0xc0, !PT ;  /* 0x0000000106067812 */ /* 0x000fc600078ec0ff */
[----:B------:R-:W3:Y:S01]  /*07e0*/  @P3 LDG.E R11, desc[UR6][R4.64+0x4] ;  /* 0x00000406040b3981 */ /* 0x000ee2000c1e1900 */
[----:B------:R-:W-:Y:S01]  /*07f0*/  ISETP.NE.U32.AND P2, PT, R6, 0x1, PT ;  /* 0x000000010600780c */ /* 0x000fe20003f45070 */
[----:B------:R-:W-:Y:S01]  /*0800*/  @P3 VIADD R6, R8, 0x1 ;  /* 0x0000000108063836 */ /* 0x000fe20000000000 */
[----:B--2--5:R-:W-:-:S04]  /*0810*/  @P3 ISETP.NE.AND P0, PT, R9, R0, PT ;  /* 0x000000000900320c */ /* 0x024fc80003f05270 */
[C---:B------:R-:W-:Y:S01]  /*0820*/  @P3 ISETP.LT.AND P0, PT, R8.reuse, R7, !P0 ;  /* 0x000000070800320c */ /* 0x040fe20004701270 */
[----:B------:R-:W-:-:S06]  /*0830*/  @P3 VIADD R8, R8, 0x2 ;  /* 0x0000000208083836 */ /* 0x000fcc0000000000 */
[----:B------:R-:W-:-:S06]  /*0840*/  @!P2 IMAD.WIDE.U32 R2, R8, 0x4, R2 ;  /* 0x000000040802a825 */ /* 0x000fcc00078e0002 */
[----:B------:R0:W2:Y:S01]  /*0850*/  @!P2 LDG.E R3, desc[UR6][R2.64] ;  /* 0x000000060203a981 */ /* 0x0000a2000c1e1900 */
[-C--:B------:R-:W-:Y:S02]  /*0860*/  @P3 ISETP.LT.OR P0, PT, R9, R0.reuse, P0 ;  /* 0x000000000900320c */ /* 0x080fe40000701670 */
[----:B---3--:R-:W-:Y:S02]  /*0870*/  @P3 ISETP.NE.AND P4, PT, R11, R0, PT ;  /* 0x000000000b00320c */ /* 0x008fe40003f85270 */
[----:B------:R-:W-:Y:S02]  /*0880*/  PLOP3.LUT P1, PT, PT, PT, PT, 0x80, 0x8 ;  /* 0x000000000008781c */ /* 0x000fe40003f2f070 */
[----:B------:R-:W-:Y:S02]  /*0890*/  @P3 PLOP3.LUT P1, PT, P0, PT, PT, 0x80, 0x8 ;  /* 0x000000000008381c */ /* 0x000fe4000072f070 */
[----:B------:R-:W-:-:S04]  /*08a0*/  @P3 ISETP.LT.AND P4, PT, R6, R7, !P4 ;  /* 0x000000070600320c */ /* 0x000fc80006781270 */
[----:B------:R-:W-:Y:S02]  /*08b0*/  @P3 ISETP.LT.OR P4, PT, R11, R0, P4 ;  /* 0x000000000b00320c */ /* 0x000fe40002781670 */
[----:B------:R-:W-:Y:S02]  /*08c0*/  PLOP3.LUT P0, PT, PT, PT, PT, 0x80, 0x8 ;  /* 0x000000000008781c */ /* 0x000fe40003f0f070 */
[----:B------:R-:W-:Y:S01]  /*08d0*/  @P3 PLOP3.LUT P0, PT, P4, PT, PT, 0x80, 0x8 ;  /* 0x000000000008381c */ /* 0x000fe2000270f070 */
[----:B------:R-:W-:Y:S02]  /*08e0*/  @P3 VIADD R4, R10, 0x1 ;  /* 0x000000010a043836 */ /* 0x000fe40000000000 */
[----:B------:R-:W-:-:S04]  /*08f0*/  @!P1 IMAD.MOV R4, RZ, RZ, R10 ;  /* 0x000000ffff049224 */ /* 0x000fc800078e020a */
[----:B0-----:R-:W-:-:S06]  /*0900*/  @P3 VIADD R2, R4, 0x1 ;  /* 0x0000000104023836 */ /* 0x001fcc0000000000 */
[----:B------:R-:W-:-:S04]  /*0910*/  @!P0 IMAD.MOV R2, RZ, RZ, R4 ;  /* 0x000000ffff028224 */ /* 0x000fc800078e0204 */
[----:B------:R-:W-:-:S04]  /*0920*/  @P3 IMAD.MOV.U32 R10, RZ, RZ, R2 ;  /* 0x000000ffff0a3224 */ /* 0x000fc800078e0002 */
[----:B------:R-:W-:Y:S01]  /*0930*/  @!P2 VIADD R2, R10, 0x1 ;  /* 0x000000010a02a836 */ /* 0x000fe20000000000 */
[----:B--2---:R-:W-:-:S04]  /*0940*/  @!P2 ISETP.NE.AND P4, PT, R3, R0, PT ;  /* 0x000000000300a20c */ /* 0x004fc80003f85270 */
[----:B------:R-:W-:-:S04]  /*0950*/  @!P2 ISETP.LT.AND P1, PT, R8, R7, !P4 ;  /* 0x000000070800a20c */ /* 0x000fc80006721270 */
[----:B------:R-:W-:Y:S02]  /*0960*/  @!P2 ISETP.LT.OR P4, PT, R3, R0, P1 ;  /* 0x000000000300a20c */ /* 0x000fe40000f81670 */
[----:B------:R-:W-:Y:S02]  /*0970*/  PLOP3.LUT P1, PT, PT, PT, PT, 0x80, 0x8 ;  /* 0x000000000008781c */ /* 0x000fe40003f2f070 */
[----:B------:R-:W-:-:S13]  /*0980*/  @!P2 PLOP3.LUT P1, PT, P4, PT, PT, 0x80, 0x8 ;  /* 0x000000000008a81c */ /* 0x000fda000272f070 */
[----:B------:R-:W-:-:S04]  /*0990*/  @!P1 IMAD.MOV R2, RZ, RZ, R10 ;  /* 0x000000ffff029224 */ /* 0x000fc800078e020a */
[----:B------:R-:W-:-:S07]  /*09a0*/  @!P2 IMAD.MOV.U32 R10, RZ, RZ, R2 ;  /* 0x000000ffff0aa224 */ /* 0x000fce00078e0002 */
.L_x_3:
[----:B------:R-:W-:-:S07]  /*09b0*/  IMAD.MOV.U32 R11, RZ, RZ, RZ ;  /* 0x000000ffff0b7224 */ /* 0x000fce00078e00ff */
.L_x_0:
[----:B------:R-:W1:Y:S02]  /*09c0*/  LDCU.64 UR4, c[0x0][0x388] ;  /* 0x00007100ff0477ac */ /* 0x000e640008000a00 */
[----:B-1----:R-:W-:-:S04]  /*09d0*/  LEA R2, P0, R10, UR4, 0x2 ;  /* 0x000000040a027c11 */ /* 0x002fc8000f8010ff */
[----:B------:R-:W-:-:S05]  /*09e0*/  LEA.HI.X R3, R10, UR5, R11, 0x2, P0 ;  /* 0x000000050a037c11 */ /* 0x000fca00080f140b */
[----:B-----5:R-:W-:Y:S01]  /*09f0*/  STG.E desc[UR6][R2.64], R0 ;  /* 0x0000000002007986 */ /* 0x020fe2000c101906 */
[----:B------:R-:W-:Y:S05]  /*0a00*/  EXIT ;  /* 0x000000000000794d */ /* 0x000fea0003800000 */
.L_x_5:
[----:B------:R-:W-:-:S00]  /*0a10*/  BRA `(.L_x_5) ;  /* 0xfffffffc00fc7947 */ /* 0x000fc0000383ffff */
[----:B------:R-:W-:-:S00]  /*0a20*/  NOP ;  /* 0x0000000000007918 */ /* 0x000fc00000000000 */
        /* <DEDUP_REMOVED lines=13> */
.L_x_6:


//--------------------- .nv.shared.reserved.0     --------------------------
	.section	.nv.shared.reserved.0,"aw",@nobits
	.weak		__nv_reservedSMEM_offset_0_alias
	.size		__nv_reservedSMEM_offset_0_alias, 0, 64
	.other		__nv_reservedSMEM_offset_0_alias,@"STO_CUDA_RESERVED_SHARED STV_DEFAULT"
__nv_reservedSMEM_offset_0_alias:
	.zero		0
	.zero		64


//--------------------- .nv.constant0._Z4sortPiS_i --------------------------
	.section	.nv.constant0._Z4sortPiS_i,"a",@progbits
	.sectionflags	@""
	.align	4
.nv.constant0._Z4sortPiS_i:
	.zero		916


//--------------------- SYMBOLS --------------------------

	.type		.nv.reservedSmem.offset0,@object
	.size		.nv.reservedSmem.offset0,0x4
